//
// Generated by NVIDIA NVVM Compiler
//
// Compiler Build ID: CL-36424714
// Cuda compilation tools, release 13.0, V13.0.88
// Based on NVVM 20.0.0
//

.version 9.0
.target sm_100
.address_size 64

	// .globl	_Z9kernel_fgPdS_PKdS1_i

.visible .entry _Z9kernel_fgPdS_PKdS1_i(
	.param .u64 .ptr .align 1 _Z9kernel_fgPdS_PKdS1_i_param_0,
	.param .u64 .ptr .align 1 _Z9kernel_fgPdS_PKdS1_i_param_1,
	.param .u64 .ptr .align 1 _Z9kernel_fgPdS_PKdS1_i_param_2,
	.param .u64 .ptr .align 1 _Z9kernel_fgPdS_PKdS1_i_param_3,
	.param .u32 _Z9kernel_fgPdS_PKdS1_i_param_4
)
{
	.reg .pred 	%p<2>;
	.reg .b32 	%r<6>;
	.reg .b64 	%rd<15>;
	.reg .b64 	%fd<16>;

	ld.param.u64 	%rd1, [_Z9kernel_fgPdS_PKdS1_i_param_0];
	ld.param.u64 	%rd2, [_Z9kernel_fgPdS_PKdS1_i_param_1];
	ld.param.u64 	%rd3, [_Z9kernel_fgPdS_PKdS1_i_param_2];
	ld.param.u64 	%rd4, [_Z9kernel_fgPdS_PKdS1_i_param_3];
	ld.param.u32 	%r2, [_Z9kernel_fgPdS_PKdS1_i_param_4];
	mov.u32 	%r3, %ctaid.x;
	mov.u32 	%r4, %ntid.x;
	mov.u32 	%r5, %tid.x;
	mad.lo.s32 	%r1, %r3, %r4, %r5;
	setp.ge.s32 	%p1, %r1, %r2;
	@%p1 bra 	$L__BB0_2;
	cvta.to.global.u64 	%rd5, %rd1;
	cvta.to.global.u64 	%rd6, %rd3;
	cvta.to.global.u64 	%rd7, %rd4;
	cvta.to.global.u64 	%rd8, %rd2;
	mul.wide.s32 	%rd9, %r1, 8;
	add.s64 	%rd10, %rd5, %rd9;
	mov.b64 	%rd11, 0;
	st.global.u64 	[%rd10], %rd11;
	add.s64 	%rd12, %rd6, %rd9;
	ld.global.f64 	%fd1, [%rd12];
	add.s64 	%rd13, %rd7, %rd9;
	ld.global.f64 	%fd2, [%rd13];
	mul.f64 	%fd3, %fd2, %fd1;
	mul.f64 	%fd4, %fd2, %fd3;
	mov.f64 	%fd5, 0d3FF0000000000000;
	sub.f64 	%fd6, %fd5, %fd1;
	mul.f64 	%fd7, %fd6, 0d3FABA5E353F7CED9;
	sub.f64 	%fd8, %fd7, %fd4;
	add.f64 	%fd9, %fd8, 0d0000000000000000;
	st.global.f64 	[%rd10], %fd9;
	add.s64 	%rd14, %rd8, %rd9;
	st.global.u64 	[%rd14], %rd11;
	ld.global.f64 	%fd10, [%rd12];
	ld.global.f64 	%fd11, [%rd13];
	mul.f64 	%fd12, %fd10, %fd11;
	mul.f64 	%fd13, %fd11, 0dBFBDF3B645A1CAC0;
	fma.rn.f64 	%fd14, %fd11, %fd12, %fd13;
	add.f64 	%fd15, %fd14, 0d0000000000000000;
	st.global.f64 	[%rd14], %fd15;
$L__BB0_2:
	ret;

}


// ===== COMPILED SASS (sm_100) =====

	.target	sm_100

	.elftype	@"ET_EXEC"


//--------------------- .note.nv.tkinfo           --------------------------
	.section	.note.nv.tkinfo,"",@"SHT_NOTE"
	.sectionflags	@"SHF_NOTE_NV_TKINFO"
	.tkinfo
        /*0018*/ 	.word	0x00000002
        /*0030*/ 	.string	""
        /*0030*/ 	.string	"ptxas"
        /*0030*/ 	.string	"Cuda compilation tools, release 13.0, V13.0.88"
        /*0030*/ 	.string	"Build cuda_13.0.r13.0/compiler.36424714_0"
        /*0030*/ 	.string	"-arch sm_100 -m 64 "



//--------------------- .note.nv.cuinfo           --------------------------
	.section	.note.nv.cuinfo,"",@"SHT_NOTE"
	.sectionflags	@"SHF_NOTE_NV_CUINFO"
        /*0018*/ 	.short	0x0002
        /*001a*/ 	.short	0x0064
        /*001c*/ 	.short	0x0082
	.zero		2


//--------------------- .nv.info                  --------------------------
	.section	.nv.info,"",@"SHT_CUDA_INFO"
	.align	4


	//----- nvinfo : EIATTR_REGCOUNT
	.align		4
        /*0000*/ 	.byte	0x04, 0x2f
        /*0002*/ 	.short	(.L_1 - .L_0)
	.align		4
.L_0:
        /*0004*/ 	.word	index@(_Z9kernel_fgPdS_PKdS1_i)
        /*0008*/ 	.word	0x00000014


	//----- nvinfo : EIATTR_FRAME_SIZE
	.align		4
.L_1:
        /*000c*/ 	.byte	0x04, 0x11
        /*000e*/ 	.short	(.L_3 - .L_2)
	.align		4
.L_2:
        /*0010*/ 	.word	index@(_Z9kernel_fgPdS_PKdS1_i)
        /*0014*/ 	.word	0x00000000


	//----- nvinfo : EIATTR_MIN_STACK_SIZE
	.align		4
.L_3:
        /*0018*/ 	.byte	0x04, 0x12
        /*001a*/ 	.short	(.L_5 - .L_4)
	.align		4
.L_4:
        /*001c*/ 	.word	index@(_Z9kernel_fgPdS_PKdS1_i)
        /*0020*/ 	.word	0x00000000
.L_5:


//--------------------- .nv.compat                --------------------------
	.section	.nv.compat,"",@"SHT_CUDA_COMPAT_INFO"
	.align	4
        /*0000*/ 	.byte	0x02, 0x09, 0x00, 0x00, 0x02, 0x02, 0x01, 0x00, 0x02, 0x05, 0x05, 0x00, 0x03, 0x07, 0x01, 0x01
        /*0010*/ 	.byte	0x02, 0x03, 0x00, 0x00, 0x02, 0x06, 0x01, 0x00, 0x04, 0x0b, 0x08, 0x00, 0x01, 0x00, 0x00, 0x00
        /*0020*/ 	.byte	0x00, 0x00, 0x00, 0x00


//--------------------- .nv.info._Z9kernel_fgPdS_PKdS1_i --------------------------
	.section	.nv.info._Z9kernel_fgPdS_PKdS1_i,"",@"SHT_CUDA_INFO"
	.sectionflags	@""
	.align	4


	//----- nvinfo : EIATTR_CUDA_API_VERSION
	.align		4
        /*0000*/ 	.byte	0x04, 0x37
        /*0002*/ 	.short	(.L_7 - .L_6)
.L_6:
        /*0004*/ 	.word	0x00000082


	//----- nvinfo : EIATTR_KPARAM_INFO
	.align		4
.L_7:
        /*0008*/ 	.byte	0x04, 0x17
        /*000a*/ 	.short	(.L_9 - .L_8)
.L_8:
        /*000c*/ 	.word	0x00000000
        /*0010*/ 	.short	0x0004
        /*0012*/ 	.short	0x0020
        /*0014*/ 	.byte	0x00, 0xf0, 0x11, 0x00


	//----- nvinfo : EIATTR_KPARAM_INFO
	.align		4
.L_9:
        /*0018*/ 	.byte	0x04, 0x17
        /*001a*/ 	.short	(.L_11 - .L_10)
.L_10:
        /*001c*/ 	.word	0x00000000
        /*0020*/ 	.short	0x0003
        /*0022*/ 	.short	0x0018
        /*0024*/ 	.byte	0x00, 0xf5, 0x21, 0x00


	//----- nvinfo : EIATTR_KPARAM_INFO
	.align		4
.L_11:
        /*0028*/ 	.byte	0x04, 0x17
        /*002a*/ 	.short	(.L_13 - .L_12)
.L_12:
        /*002c*/ 	.word	0x00000000
        /*0030*/ 	.short	0x0002
        /*0032*/ 	.short	0x0010
        /*0034*/ 	.byte	0x00, 0xf5, 0x21, 0x00


	//----- nvinfo : EIATTR_KPARAM_INFO
	.align		4
.L_13:
        /*0038*/ 	.byte	0x04, 0x17
        /*003a*/ 	.short	(.L_15 - .L_14)
.L_14:
        /*003c*/ 	.word	0x00000000
        /*0040*/ 	.short	0x0001
        /*0042*/ 	.short	0x0008
        /*0044*/ 	.byte	0x00, 0xf5, 0x21, 0x00


	//----- nvinfo : EIATTR_KPARAM_INFO
	.align		4
.L_15:
        /*0048*/ 	.byte	0x04, 0x17
        /*004a*/ 	.short	(.L_17 - .L_16)
.L_16:
        /*004c*/ 	.word	0x00000000
        /*0050*/ 	.short	0x0000
        /*0052*/ 	.short	0x0000
        /*0054*/ 	.byte	0x00, 0xf5, 0x21, 0x00


	//----- nvinfo : EIATTR_SPARSE_MMA_MASK
	.align		4
.L_17:
        /*0058*/ 	.byte	0x03, 0x50
        /*005a*/ 	.short	0x0000


	//----- nvinfo : EIATTR_MAXREG_COUNT
	.align		4
        /*005c*/ 	.byte	0x03, 0x1b
        /*005e*/ 	.short	0x00ff


	//----- nvinfo : EIATTR_MERCURY_ISA_VERSION
	.align		4
        /*0060*/ 	.byte	0x03, 0x5f
        /*0062*/ 	.short	0x0101


	//----- nvinfo : EIATTR_VRC_CTA_INIT_COUNT
	.align		4
        /*0064*/ 	.byte	0x02, 0x4a
	.zero		1
	.zero		1


	//----- nvinfo : EIATTR_EXIT_INSTR_OFFSETS
	.align		4
        /*0068*/ 	.byte	0x04, 0x1c
        /*006a*/ 	.short	(.L_19 - .L_18)


	//   ....[0]....
.L_18:
        /*006c*/ 	.word	0x00000070


	//   ....[1]....
        /*0070*/ 	.word	0x00000260


	//----- nvinfo : EIATTR_CBANK_PARAM_SIZE
	.align		4
.L_19:
        /*0074*/ 	.byte	0x03, 0x19
        /*0076*/ 	.short	0x0024


	//----- nvinfo : EIATTR_PARAM_CBANK
	.align		4
        /*0078*/ 	.byte	0x04, 0x0a
        /*007a*/ 	.short	(.L_21 - .L_20)
	.align		4
.L_20:
        /*007c*/ 	.word	index@(.nv.constant0._Z9kernel_fgPdS_PKdS1_i)
        /*0080*/ 	.short	0x0380
        /*0082*/ 	.short	0x0024


	//----- nvinfo : EIATTR_SW_WAR
	.align		4
.L_21:
        /*0084*/ 	.byte	0x04, 0x36
        /*0086*/ 	.short	(.L_23 - .L_22)
.L_22:
        /*0088*/ 	.word	0x00000008
.L_23:


//--------------------- .nv.callgraph             --------------------------
	.section	.nv.callgraph,"",@"SHT_CUDA_CALLGRAPH"
	.align	4
	.sectionentsize	8
	.align		4
        /*0000*/ 	.word	0x00000000
	.align		4
        /*0004*/ 	.word	0xffffffff
	.align		4
        /*0008*/ 	.word	0x00000000
	.align		4
        /*000c*/ 	.word	0xfffffffe
	.align		4
        /*0010*/ 	.word	0x00000000
	.align		4
        /*0014*/ 	.word	0xfffffffd
	.align		4
        /*0018*/ 	.word	0x00000000
	.align		4
        /*001c*/ 	.word	0xfffffffc


//--------------------- .text._Z9kernel_fgPdS_PKdS1_i --------------------------
	.section	.text._Z9kernel_fgPdS_PKdS1_i,"ax",@progbits
	.align	128
        .global         _Z9kernel_fgPdS_PKdS1_i
        .type           _Z9kernel_fgPdS_PKdS1_i,@function
        .size           _Z9kernel_fgPdS_PKdS1_i,(.L_x_1 - _Z9kernel_fgPdS_PKdS1_i)
        .other          _Z9kernel_fgPdS_PKdS1_i,@"STO_CUDA_ENTRY STV_DEFAULT"
_Z9kernel_fgPdS_PKdS1_i:
.text._Z9kernel_fgPdS_PKdS1_i:
[----:B------:R-:W-:Y:S01]  /*0000*/  LDC R1, c[0x0][0x37c] ;  /* 0x0000df00ff017b82 */ /* 0x000fe20000000800 */
[----:B------:R-:W0:Y:S07]  /*0010*/  S2R R0, SR_TID.X ;  /* 0x0000000000007919 */ /* 0x000e2e0000002100 */
[----:B------:R-:W0:Y:S01]  /*0020*/  S2UR UR4, SR_CTAID.X ;  /* 0x00000000000479c3 */ /* 0x000e220000002500 */
[----:B------:R-:W1:Y:S07]  /*0030*/  LDCU UR5, c[0x0][0x3a0] ;  /* 0x00007400ff0577ac */ /* 0x000e6e0008000800 */
[----:B------:R-:W0:Y:S02]  /*0040*/  LDC R17, c[0x0][0x360] ;  /* 0x0000d800ff117b82 */ /* 0x000e240000000800 */
[----:B0-----:R-:W-:-:S05]  /*0050*/  IMAD R17, R17, UR4, R0 ;  /* 0x0000000411117c24 */ /* 0x001fca000f8e0200 */
[----:B-1----:R-:W-:-:S13]  /*0060*/  ISETP.GE.AND P0, PT, R17, UR5, PT ;  /* 0x0000000511007c0c */ /* 0x002fda000bf06270 */
[----:B------:R-:W-:Y:S05]  /*0070*/  @P0 EXIT ;  /* 0x000000000000094d */ /* 0x000fea0003800000 */
[----:B------:R-:W0:Y:S01]  /*0080*/  LDC.64 R2, c[0x0][0x380] ;  /* 0x0000e000ff027b82 */ /* 0x000e220000000a00 */
[----:B------:R-:W1:Y:S07]  /*0090*/  LDCU.64 UR4, c[0x0][0x358] ;  /* 0x00006b00ff0477ac */ /* 0x000e6e0008000a00 */
[----:B------:R-:W2:Y:S08]  /*00a0*/  LDC.64 R4, c[0x0][0x390] ;  /* 0x0000e400ff047b82 */ /* 0x000eb00000000a00 */
[----:B------:R-:W3:Y:S01]  /*00b0*/  LDC.64 R8, c[0x0][0x398] ;  /* 0x0000e600ff087b82 */ /* 0x000ee20000000a00 */
[----:B0-----:R-:W-:-:S07]  /*00c0*/  IMAD.WIDE R2, R17, 0x8, R2 ;  /* 0x0000000811027825 */ /* 0x001fce00078e0202 */
[----:B------:R-:W0:Y:S01]  /*00d0*/  LDC.64 R14, c[0x0][0x388] ;  /* 0x0000e200ff0e7b82 */ /* 0x000e220000000a00 */
[----:B-1----:R-:W-:Y:S01]  /*00e0*/  STG.E.64 desc[UR4][R2.64], RZ ;  /* 0x000000ff02007986 */ /* 0x002fe2000c101b04 */
[----:B--2---:R-:W-:-:S05]  /*00f0*/  IMAD.WIDE R4, R17, 0x8, R4 ;  /* 0x0000000811047825 */ /* 0x004fca00078e0204 */
[----:B------:R-:W2:Y:S01]  /*0100*/  LDG.E.64 R6, desc[UR4][R4.64] ;  /* 0x0000000404067981 */ /* 0x000ea2000c1e1b00 */
[----:B---3--:R-:W-:-:S05]  /*0110*/  IMAD.WIDE R8, R17, 0x8, R8 ;  /* 0x0000000811087825 */ /* 0x008fca00078e0208 */
[----:B------:R-:W2:Y:S01]  /*0120*/  LDG.E.64 R10, desc[UR4][R8.64] ;  /* 0x00000004080a7981 */ /* 0x000ea2000c1e1b00 */
[----:B------:R-:W-:Y:S01]  /*0130*/  UMOV UR6, 0x53f7ced9 ;  /* 0x53f7ced900067882 */ /* 0x000fe20000000000 */
[----:B------:R-:W-:Y:S01]  /*0140*/  UMOV UR7, 0x3faba5e3 ;  /* 0x3faba5e300077882 */ /* 0x000fe20000000000 */
[C---:B--2---:R-:W-:Y:S02]  /*0150*/  DMUL R12, R6.reuse, R10 ;  /* 0x0000000a060c7228 */ /* 0x044fe40000000000 */
[----:B------:R-:W-:-:S06]  /*0160*/  DADD R6, -R6, 1 ;  /* 0x3ff0000006067429 */ /* 0x000fcc0000000100 */
[----:B------:R-:W-:-:S08]  /*0170*/  DMUL R12, R10, R12 ;  /* 0x0000000c0a0c7228 */ /* 0x000fd00000000000 */
[----:B------:R-:W-:Y:S01]  /*0180*/  DFMA R6, R6, UR6, -R12 ;  /* 0x0000000606067c2b */ /* 0x000fe2000800080c */
[----:B0-----:R-:W-:-:S07]  /*0190*/  IMAD.WIDE R10, R17, 0x8, R14 ;  /* 0x00000008110a7825 */ /* 0x001fce00078e020e */
[----:B------:R-:W-:-:S07]  /*01a0*/  DADD R6, RZ, R6 ;  /* 0x00000000ff067229 */ /* 0x000fce0000000006 */
[----:B------:R-:W-:Y:S04]  /*01b0*/  STG.E.64 desc[UR4][R2.64], R6 ;  /* 0x0000000602007986 */ /* 0x000fe8000c101b04 */
[----:B------:R-:W-:Y:S04]  /*01c0*/  STG.E.64 desc[UR4][R10.64], RZ ;  /* 0x000000ff0a007986 */ /* 0x000fe8000c101b04 */
[----:B------:R-:W2:Y:S04]  /*01d0*/  LDG.E.64 R4, desc[UR4][R4.64] ;  /* 0x0000000404047981 */ /* 0x000ea8000c1e1b00 */
[----:B------:R-:W2:Y:S01]  /*01e0*/  LDG.E.64 R8, desc[UR4][R8.64] ;  /* 0x0000000408087981 */ /* 0x000ea2000c1e1b00 */
[----:B------:R-:W-:Y:S01]  /*01f0*/  UMOV UR6, 0x45a1cac0 ;  /* 0x45a1cac000067882 */ /* 0x000fe20000000000 */
[----:B------:R-:W-:Y:S01]  /*0200*/  UMOV UR7, 0x3fbdf3b6 ;  /* 0x3fbdf3b600077882 */ /* 0x000fe20000000000 */
[----:B--2---:R-:W-:-:S02]  /*0210*/  DMUL R12, R4, R8 ;  /* 0x00000008040c7228 */ /* 0x004fc40000000000 */
[----:B------:R-:W-:-:S08]  /*0220*/  DMUL R14, R8, -UR6 ;  /* 0x80000006080e7c28 */ /* 0x000fd00008000000 */
[----:B------:R-:W-:-:S08]  /*0230*/  DFMA R12, R8, R12, R14 ;  /* 0x0000000c080c722b */ /* 0x000fd0000000000e */
[----:B------:R-:W-:-:S07]  /*0240*/  DADD R12, RZ, R12 ;  /* 0x00000000ff0c7229 */ /* 0x000fce000000000c */
[----:B------:R-:W-:Y:S01]  /*0250*/  STG.E.64 desc[UR4][R10.64], R12 ;  /* 0x0000000c0a007986 */ /* 0x000fe2000c101b04 */
[----:B------:R-:W-:Y:S05]  /*0260*/  EXIT ;  /* 0x000000000000794d */ /* 0x000fea0003800000 */
.L_x_0:
[----:B------:R-:W-:-:S00]  /*0270*/  BRA `(.L_x_0) ;  /* 0xfffffffc00fc7947 */ /* 0x000fc0000383ffff */
[----:B------:R-:W-:-:S00]  /*0280*/  NOP ;  /* 0x0000000000007918 */ /* 0x000fc00000000000 */
[----:B------:R-:W-:-:S00]  /*0290*/  NOP ;  /* 0x0000000000007918 */ /* 0x000fc00000000000 */
[----:B------:R-:W-:-:S00]  /*02a0*/  NOP ;  /* 0x0000000000007918 */ /* 0x000fc00000000000 */
[----:B------:R-:W-:-:S00]  /*02b0*/  NOP ;  /* 0x0000000000007918 */ /* 0x000fc00000000000 */
[----:B------:R-:W-:-:S00]  /*02c0*/  NOP ;  /* 0x0000000000007918 */ /* 0x000fc00000000000 */
[----:B------:R-:W-:-:S00]  /*02d0*/  NOP ;  /* 0x0000000000007918 */ /* 0x000fc00000000000 */
[----:B------:R-:W-:-:S00]  /*02e0*/  NOP ;  /* 0x0000000000007918 */ /* 0x000fc00000000000 */
[----:B------:R-:W-:-:S00]  /*02f0*/  NOP ;  /* 0x0000000000007918 */ /* 0x000fc00000000000 */
.L_x_1:


//--------------------- .nv.shared.reserved.0     --------------------------
	.section	.nv.shared.reserved.0,"aw",@nobits
	.weak		__nv_reservedSMEM_offset_0_alias
	.size		__nv_reservedSMEM_offset_0_alias, 0, 64
	.other		__nv_reservedSMEM_offset_0_alias,@"STO_CUDA_RESERVED_SHARED STV_DEFAULT"
__nv_reservedSMEM_offset_0_alias:
	.zero		0
	.zero		64


//--------------------- .nv.constant0._Z9kernel_fgPdS_PKdS1_i --------------------------
	.section	.nv.constant0._Z9kernel_fgPdS_PKdS1_i,"a",@progbits
	.sectionflags	@""
	.align	4
.nv.constant0._Z9kernel_fgPdS_PKdS1_i:
	.zero		932


//--------------------- SYMBOLS --------------------------

	.type		.nv.reservedSmem.offset0,@object
	.size		.nv.reservedSmem.offset0,0x4
